//
// Generated by NVIDIA NVVM Compiler
//
// Compiler Build ID: CL-36424714
// Cuda compilation tools, release 13.0, V13.0.88
// Based on NVVM 20.0.0
//

.version 9.0
.target sm_100
.address_size 64

	// .globl	_Z16gpu_share_memoryPf
// _ZZ16gpu_share_memoryPfE6sh_arr has been demoted

.visible .entry _Z16gpu_share_memoryPf(
	.param .u64 .ptr .align 1 _Z16gpu_share_memoryPf_param_0
)
{
	.reg .pred 	%p<9>;
	.reg .b32 	%r<44>;
	.reg .b32 	%f<85>;
	.reg .b64 	%rd<5>;
	// demoted variable
	.shared .align 4 .b8 _ZZ16gpu_share_memoryPfE6sh_arr[40];
	ld.param.u64 	%rd2, [_Z16gpu_share_memoryPf_param_0];
	cvta.to.global.u64 	%rd3, %rd2;
	mov.u32 	%r23, %tid.x;
	mul.wide.u32 	%rd4, %r23, 4;
	add.s64 	%rd1, %rd3, %rd4;
	ld.global.f32 	%f16, [%rd1];
	shl.b32 	%r24, %r23, 2;
	mov.u32 	%r25, _ZZ16gpu_share_memoryPfE6sh_arr;
	add.s32 	%r26, %r25, %r24;
	st.shared.f32 	[%r26], %f16;
	bar.sync 	0;
	add.s32 	%r1, %r23, 1;
	and.b32  	%r2, %r1, 15;
	setp.lt.u32 	%p1, %r23, 15;
	mov.f32 	%f84, 0f00000000;
	mov.b32 	%r40, 0;
	@%p1 bra 	$L__BB0_3;
	and.b32  	%r40, %r1, 2032;
	add.s32 	%r37, %r25, 32;
	neg.s32 	%r38, %r40;
	mov.f32 	%f84, 0f00000000;
$L__BB0_2:
	.pragma "nounroll";
	ld.shared.f32 	%f18, [%r37+-32];
	add.f32 	%f19, %f84, %f18;
	ld.shared.f32 	%f20, [%r37+-28];
	add.f32 	%f21, %f19, %f20;
	ld.shared.f32 	%f22, [%r37+-24];
	add.f32 	%f23, %f21, %f22;
	ld.shared.f32 	%f24, [%r37+-20];
	add.f32 	%f25, %f23, %f24;
	ld.shared.f32 	%f26, [%r37+-16];
	add.f32 	%f27, %f25, %f26;
	ld.shared.f32 	%f28, [%r37+-12];
	add.f32 	%f29, %f27, %f28;
	ld.shared.f32 	%f30, [%r37+-8];
	add.f32 	%f31, %f29, %f30;
	ld.shared.f32 	%f32, [%r37+-4];
	add.f32 	%f33, %f31, %f32;
	ld.shared.f32 	%f34, [%r37];
	add.f32 	%f35, %f33, %f34;
	ld.shared.f32 	%f36, [%r37+4];
	add.f32 	%f37, %f35, %f36;
	ld.shared.f32 	%f38, [%r37+8];
	add.f32 	%f39, %f37, %f38;
	ld.shared.f32 	%f40, [%r37+12];
	add.f32 	%f41, %f39, %f40;
	ld.shared.f32 	%f42, [%r37+16];
	add.f32 	%f43, %f41, %f42;
	ld.shared.f32 	%f44, [%r37+20];
	add.f32 	%f45, %f43, %f44;
	ld.shared.f32 	%f46, [%r37+24];
	add.f32 	%f47, %f45, %f46;
	ld.shared.f32 	%f48, [%r37+28];
	add.f32 	%f84, %f47, %f48;
	add.s32 	%r38, %r38, 16;
	add.s32 	%r37, %r37, 64;
	setp.ne.s32 	%p2, %r38, 0;
	@%p2 bra 	$L__BB0_2;
$L__BB0_3:
	setp.eq.s32 	%p3, %r2, 0;
	@%p3 bra 	$L__BB0_12;
	and.b32  	%r10, %r1, 7;
	setp.lt.u32 	%p4, %r2, 8;
	@%p4 bra 	$L__BB0_6;
	shl.b32 	%r29, %r40, 2;
	add.s32 	%r31, %r25, %r29;
	ld.shared.f32 	%f50, [%r31];
	add.f32 	%f51, %f84, %f50;
	ld.shared.f32 	%f52, [%r31+4];
	add.f32 	%f53, %f51, %f52;
	ld.shared.f32 	%f54, [%r31+8];
	add.f32 	%f55, %f53, %f54;
	ld.shared.f32 	%f56, [%r31+12];
	add.f32 	%f57, %f55, %f56;
	ld.shared.f32 	%f58, [%r31+16];
	add.f32 	%f59, %f57, %f58;
	ld.shared.f32 	%f60, [%r31+20];
	add.f32 	%f61, %f59, %f60;
	ld.shared.f32 	%f62, [%r31+24];
	add.f32 	%f63, %f61, %f62;
	ld.shared.f32 	%f64, [%r31+28];
	add.f32 	%f84, %f63, %f64;
	add.s32 	%r40, %r40, 8;
$L__BB0_6:
	setp.eq.s32 	%p5, %r10, 0;
	@%p5 bra 	$L__BB0_12;
	and.b32  	%r13, %r1, 3;
	setp.lt.u32 	%p6, %r10, 4;
	@%p6 bra 	$L__BB0_9;
	shl.b32 	%r32, %r40, 2;
	add.s32 	%r34, %r25, %r32;
	ld.shared.f32 	%f66, [%r34];
	add.f32 	%f67, %f84, %f66;
	ld.shared.f32 	%f68, [%r34+4];
	add.f32 	%f69, %f67, %f68;
	ld.shared.f32 	%f70, [%r34+8];
	add.f32 	%f71, %f69, %f70;
	ld.shared.f32 	%f72, [%r34+12];
	add.f32 	%f84, %f71, %f72;
	add.s32 	%r40, %r40, 4;
$L__BB0_9:
	setp.eq.s32 	%p7, %r13, 0;
	@%p7 bra 	$L__BB0_12;
	shl.b32 	%r35, %r40, 2;
	add.s32 	%r43, %r25, %r35;
	neg.s32 	%r42, %r13;
$L__BB0_11:
	.pragma "nounroll";
	ld.shared.f32 	%f73, [%r43];
	add.f32 	%f84, %f84, %f73;
	add.s32 	%r43, %r43, 4;
	add.s32 	%r42, %r42, 1;
	setp.ne.s32 	%p8, %r42, 0;
	@%p8 bra 	$L__BB0_11;
$L__BB0_12:
	cvt.rn.f32.u32 	%f74, %r1;
	div.rn.f32 	%f75, %f84, %f74;
	st.global.f32 	[%rd1], %f75;
	ret;

}


// ===== COMPILED SASS (sm_100) =====

	.target	sm_100

	.elftype	@"ET_EXEC"


//--------------------- .note.nv.tkinfo           --------------------------
	.section	.note.nv.tkinfo,"",@"SHT_NOTE"
	.sectionflags	@"SHF_NOTE_NV_TKINFO"
	.tkinfo
        /*0018*/ 	.word	0x00000002
        /*0030*/ 	.string	""
        /*0030*/ 	.string	"ptxas"
        /*0030*/ 	.string	"Cuda compilation tools, release 13.0, V13.0.88"
        /*0030*/ 	.string	"Build cuda_13.0.r13.0/compiler.36424714_0"
        /*0030*/ 	.string	"-arch sm_100 -m 64 "



//--------------------- .note.nv.cuinfo           --------------------------
	.section	.note.nv.cuinfo,"",@"SHT_NOTE"
	.sectionflags	@"SHF_NOTE_NV_CUINFO"
        /*0018*/ 	.short	0x0002
        /*001a*/ 	.short	0x0064
        /*001c*/ 	.short	0x0082
	.zero		2


//--------------------- .nv.info                  --------------------------
	.section	.nv.info,"",@"SHT_CUDA_INFO"
	.align	4


	//----- nvinfo : EIATTR_REGCOUNT
	.align		4
        /*0000*/ 	.byte	0x04, 0x2f
        /*0002*/ 	.short	(.L_1 - .L_0)
	.align		4
.L_0:
        /*0004*/ 	.word	index@(_Z16gpu_share_memoryPf)
        /*0008*/ 	.word	0x0000001b


	//----- nvinfo : EIATTR_FRAME_SIZE
	.align		4
.L_1:
        /*000c*/ 	.byte	0x04, 0x11
        /*000e*/ 	.short	(.L_3 - .L_2)
	.align		4
.L_2:
        /*0010*/ 	.word	index@($__internal_0_$__cuda_sm3x_div_rn_noftz_f32_slowpath)
        /*0014*/ 	.word	0x00000000


	//----- nvinfo : EIATTR_FRAME_SIZE
	.align		4
.L_3:
        /*0018*/ 	.byte	0x04, 0x11
        /*001a*/ 	.short	(.L_5 - .L_4)
	.align		4
.L_4:
        /*001c*/ 	.word	index@(_Z16gpu_share_memoryPf)
        /*0020*/ 	.word	0x00000000


	//----- nvinfo : EIATTR_MIN_STACK_SIZE
	.align		4
.L_5:
        /*0024*/ 	.byte	0x04, 0x12
        /*0026*/ 	.short	(.L_7 - .L_6)
	.align		4
.L_6:
        /*0028*/ 	.word	index@(_Z16gpu_share_memoryPf)
        /*002c*/ 	.word	0x00000000
.L_7:


//--------------------- .nv.compat                --------------------------
	.section	.nv.compat,"",@"SHT_CUDA_COMPAT_INFO"
	.align	4
        /*0000*/ 	.byte	0x02, 0x09, 0x00, 0x00, 0x02, 0x02, 0x01, 0x00, 0x02, 0x05, 0x05, 0x00, 0x03, 0x07, 0x01, 0x01
        /*0010*/ 	.byte	0x02, 0x03, 0x00, 0x00, 0x02, 0x06, 0x01, 0x00, 0x04, 0x0b, 0x08, 0x00, 0x01, 0x00, 0x00, 0x00
        /*0020*/ 	.byte	0x00, 0x00, 0x00, 0x00


//--------------------- .nv.info._Z16gpu_share_memoryPf --------------------------
	.section	.nv.info._Z16gpu_share_memoryPf,"",@"SHT_CUDA_INFO"
	.sectionflags	@""
	.align	4


	//----- nvinfo : EIATTR_CUDA_API_VERSION
	.align		4
        /*0000*/ 	.byte	0x04, 0x37
        /*0002*/ 	.short	(.L_9 - .L_8)
.L_8:
        /*0004*/ 	.word	0x00000082


	//----- nvinfo : EIATTR_KPARAM_INFO
	.align		4
.L_9:
        /*0008*/ 	.byte	0x04, 0x17
        /*000a*/ 	.short	(.L_11 - .L_10)
.L_10:
        /*000c*/ 	.word	0x00000000
        /*0010*/ 	.short	0x0000
        /*0012*/ 	.short	0x0000
        /*0014*/ 	.byte	0x00, 0xf5, 0x21, 0x00


	//----- nvinfo : EIATTR_SPARSE_MMA_MASK
	.align		4
.L_11:
        /*0018*/ 	.byte	0x03, 0x50
        /*001a*/ 	.short	0x0000


	//----- nvinfo : EIATTR_MAXREG_COUNT
	.align		4
        /*001c*/ 	.byte	0x03, 0x1b
        /*001e*/ 	.short	0x00ff


	//----- nvinfo : EIATTR_NUM_BARRIERS
	.align		4
        /*0020*/ 	.byte	0x02, 0x4c
        /*0022*/ 	.byte	0x01
	.zero		1


	//----- nvinfo : EIATTR_MERCURY_ISA_VERSION
	.align		4
        /*0024*/ 	.byte	0x03, 0x5f
        /*0026*/ 	.short	0x0101


	//----- nvinfo : EIATTR_VRC_CTA_INIT_COUNT
	.align		4
        /*0028*/ 	.byte	0x02, 0x4a
	.zero		1
	.zero		1


	//----- nvinfo : EIATTR_EXIT_INSTR_OFFSETS
	.align		4
        /*002c*/ 	.byte	0x04, 0x1c
        /*002e*/ 	.short	(.L_13 - .L_12)


	//   ....[0]....
.L_12:
        /*0030*/ 	.word	0x00000690


	//----- nvinfo : EIATTR_CRS_STACK_SIZE
	.align		4
.L_13:
        /*0034*/ 	.byte	0x04, 0x1e
        /*0036*/ 	.short	(.L_15 - .L_14)
.L_14:
        /*0038*/ 	.word	0x00000000


	//----- nvinfo : EIATTR_CBANK_PARAM_SIZE
	.align		4
.L_15:
        /*003c*/ 	.byte	0x03, 0x19
        /*003e*/ 	.short	0x0008


	//----- nvinfo : EIATTR_PARAM_CBANK
	.align		4
        /*0040*/ 	.byte	0x04, 0x0a
        /*0042*/ 	.short	(.L_17 - .L_16)
	.align		4
.L_16:
        /*0044*/ 	.word	index@(.nv.constant0._Z16gpu_share_memoryPf)
        /*0048*/ 	.short	0x0380
        /*004a*/ 	.short	0x0008


	//----- nvinfo : EIATTR_SW_WAR
	.align		4
.L_17:
        /*004c*/ 	.byte	0x04, 0x36
        /*004e*/ 	.short	(.L_19 - .L_18)
.L_18:
        /*0050*/ 	.word	0x00000008
.L_19:


//--------------------- .nv.callgraph             --------------------------
	.section	.nv.callgraph,"",@"SHT_CUDA_CALLGRAPH"
	.align	4
	.sectionentsize	8
	.align		4
        /*0000*/ 	.word	0x00000000
	.align		4
        /*0004*/ 	.word	0xffffffff
	.align		4
        /*0008*/ 	.word	0x00000000
	.align		4
        /*000c*/ 	.word	0xfffffffe
	.align		4
        /*0010*/ 	.word	0x00000000
	.align		4
        /*0014*/ 	.word	0xfffffffd
	.align		4
        /*0018*/ 	.word	0x00000000
	.align		4
        /*001c*/ 	.word	0xfffffffc


//--------------------- .text._Z16gpu_share_memoryPf --------------------------
	.section	.text._Z16gpu_share_memoryPf,"ax",@progbits
	.align	128
        .global         _Z16gpu_share_memoryPf
        .type           _Z16gpu_share_memoryPf,@function
        .size           _Z16gpu_share_memoryPf,(.L_x_22 - _Z16gpu_share_memoryPf)
        .other          _Z16gpu_share_memoryPf,@"STO_CUDA_ENTRY STV_DEFAULT"
_Z16gpu_share_memoryPf:
.text._Z16gpu_share_memoryPf:
[----:B------:R-:W-:Y:S01]  /*0000*/  LDC R1, c[0x0][0x37c] ;  /* 0x0000df00ff017b82 */ /* 0x000fe20000000800 */
[----:B------:R-:W0:Y:S07]  /*0010*/  S2R R3, SR_TID.X ;  /* 0x0000000000037919 */ /* 0x000e2e0000002100 */
[----:B------:R-:W0:Y:S01]  /*0020*/  LDC.64 R4, c[0x0][0x380] ;  /* 0x0000e000ff047b82 */ /* 0x000e220000000a00 */
[----:B------:R-:W1:Y:S01]  /*0030*/  LDCU.64 UR6, c[0x0][0x358] ;  /* 0x00006b00ff0677ac */ /* 0x000e620008000a00 */
[----:B0-----:R-:W-:-:S05]  /*0040*/  IMAD.WIDE.U32 R4, R3, 0x4, R4 ;  /* 0x0000000403047825 */ /* 0x001fca00078e0004 */
[----:B-1----:R-:W2:Y:S01]  /*0050*/  LDG.E R7, desc[UR6][R4.64] ;  /* 0x0000000604077981 */ /* 0x002ea2000c1e1900 */
[----:B------:R-:W0:Y:S01]  /*0060*/  S2UR UR5, SR_CgaCtaId ;  /* 0x00000000000579c3 */ /* 0x000e220000008800 */
[----:B------:R-:W-:Y:S01]  /*0070*/  UMOV UR4, 0x400 ;  /* 0x0000040000047882 */ /* 0x000fe20000000000 */
[C---:B------:R-:W-:Y:S01]  /*0080*/  ISETP.GE.U32.AND P0, PT, R3.reuse, 0xf, PT ;  /* 0x0000000f0300780c */ /* 0x040fe20003f06070 */
[----:B------:R-:W-:Y:S01]  /*0090*/  VIADD R0, R3, 0x1 ;  /* 0x0000000103007836 */ /* 0x000fe20000000000 */
[----:B------:R-:W-:Y:S04]  /*00a0*/  BSSY.RECONVERGENT B0, `(.L_x_0) ;  /* 0x0000026000007945 */ /* 0x000fe80003800200 */
[----:B------:R-:W-:-:S04]  /*00b0*/  LOP3.LUT R6, R0, 0xf, RZ, 0xc0, !PT ;  /* 0x0000000f00067812 */ /* 0x000fc800078ec0ff */
[----:B------:R-:W-:Y:S01]  /*00c0*/  ISETP.NE.AND P1, PT, R6, RZ, PT ;  /* 0x000000ff0600720c */ /* 0x000fe20003f25270 */
[----:B0-----:R-:W-:-:S06]  /*00d0*/  ULEA UR4, UR5, UR4, 0x18 ;  /* 0x0000000405047291 */ /* 0x001fcc000f8ec0ff */
[----:B------:R-:W-:Y:S02]  /*00e0*/  LEA R8, R3, UR4, 0x2 ;  /* 0x0000000403087c11 */ /* 0x000fe4000f8e10ff */
[----:B------:R-:W-:-:S03]  /*00f0*/  CS2R R2, SRZ ;  /* 0x0000000000027805 */ /* 0x000fc6000001ff00 */
[----:B--2---:R0:W-:Y:S01]  /*0100*/  STS [R8], R7 ;  /* 0x0000000708007388 */ /* 0x0041e20000000800 */
[----:B------:R-:W-:Y:S06]  /*0110*/  BAR.SYNC.DEFER_BLOCKING 0x0 ;  /* 0x0000000000007b1d */ /* 0x000fec0000010000 */
[----:B------:R-:W-:Y:S05]  /*0120*/  @!P0 BRA `(.L_x_1) ;  /* 0x0000000000748947 */ /* 0x000fea0003800000 */
[----:B------:R-:W-:Y:S01]  /*0130*/  UIADD3 UR5, UPT, UPT, UR4, 0x20, URZ ;  /* 0x0000002004057890 */ /* 0x000fe2000fffe0ff */
[----:B------:R-:W-:Y:S01]  /*0140*/  LOP3.LUT R2, R0, 0x7f0, RZ, 0xc0, !PT ;  /* 0x000007f000027812 */ /* 0x000fe200078ec0ff */
[----:B------:R-:W-:-:S04]  /*0150*/  IMAD.MOV.U32 R3, RZ, RZ, RZ ;  /* 0x000000ffff037224 */ /* 0x000fc800078e00ff */
[----:B0-----:R-:W-:Y:S02]  /*0160*/  IMAD.U32 R7, RZ, RZ, UR5 ;  /* 0x00000005ff077e24 */ /* 0x001fe4000f8e00ff */
[----:B------:R-:W-:-:S07]  /*0170*/  IMAD.MOV R24, RZ, RZ, -R2 ;  /* 0x000000ffff187224 */ /* 0x000fce00078e0a02 */
.L_x_2:
[----:B------:R-:W0:Y:S01]  /*0180*/  LDS.128 R8, [R7+-0x20] ;  /* 0xffffe00007087984 */ /* 0x000e220000000c00 */
[----:B------:R-:W-:-:S03]  /*0190*/  IADD3 R24, PT, PT, R24, 0x10, RZ ;  /* 0x0000001018187810 */ /* 0x000fc60007ffe0ff */
[----:B------:R-:W1:Y:S01]  /*01a0*/  LDS.128 R12, [R7+-0x10] ;  /* 0xfffff000070c7984 */ /* 0x000e620000000c00 */
[----:B------:R-:W-:-:S03]  /*01b0*/  ISETP.NE.AND P0, PT, R24, RZ, PT ;  /* 0x000000ff1800720c */ /* 0x000fc60003f05270 */
[----:B------:R-:W2:Y:S04]  /*01c0*/  LDS.128 R16, [R7] ;  /* 0x0000000007107984 */ /* 0x000ea80000000c00 */
[----:B------:R3:W4:Y:S02]  /*01d0*/  LDS.128 R20, [R7+0x10] ;  /* 0x0000100007147984 */ /* 0x0007240000000c00 */
[----:B---3--:R-:W-:Y:S02]  /*01e0*/  VIADD R7, R7, 0x40 ;  /* 0x0000004007077836 */ /* 0x008fe40000000000 */
[----:B0-----:R-:W-:-:S04]  /*01f0*/  FADD R8, R8, R3 ;  /* 0x0000000308087221 */ /* 0x001fc80000000000 */
[----:B------:R-:W-:-:S04]  /*0200*/  FADD R9, R8, R9 ;  /* 0x0000000908097221 */ /* 0x000fc80000000000 */
[----:B------:R-:W-:-:S04]  /*0210*/  FADD R10, R9, R10 ;  /* 0x0000000a090a7221 */ /* 0x000fc80000000000 */
[----:B------:R-:W-:-:S04]  /*0220*/  FADD R11, R10, R11 ;  /* 0x0000000b0a0b7221 */ /* 0x000fc80000000000 */
[----:B-1----:R-:W-:-:S04]  /*0230*/  FADD R12, R11, R12 ;  /* 0x0000000c0b0c7221 */ /* 0x002fc80000000000 */
[----:B------:R-:W-:-:S04]  /*0240*/  FADD R13, R12, R13 ;  /* 0x0000000d0c0d7221 */ /* 0x000fc80000000000 */
[----:B------:R-:W-:-:S04]  /*0250*/  FADD R14, R13, R14 ;  /* 0x0000000e0d0e7221 */ /* 0x000fc80000000000 */
[----:B------:R-:W-:-:S04]  /*0260*/  FADD R15, R14, R15 ;  /* 0x0000000f0e0f7221 */ /* 0x000fc80000000000 */
[----:B--2---:R-:W-:-:S04]  /*0270*/  FADD R16, R15, R16 ;  /* 0x000000100f107221 */ /* 0x004fc80000000000 */
[----:B------:R-:W-:-:S04]  /*0280*/  FADD R17, R16, R17 ;  /* 0x0000001110117221 */ /* 0x000fc80000000000 */
[----:B------:R-:W-:-:S04]  /*0290*/  FADD R18, R17, R18 ;  /* 0x0000001211127221 */ /* 0x000fc80000000000 */
[----:B------:R-:W-:-:S04]  /*02a0*/  FADD R19, R18, R19 ;  /* 0x0000001312137221 */ /* 0x000fc80000000000 */
[----:B----4-:R-:W-:-:S04]  /*02b0*/  FADD R20, R19, R20 ;  /* 0x0000001413147221 */ /* 0x010fc80000000000 */
[----:B------:R-:W-:-:S04]  /*02c0*/  FADD R21, R20, R21 ;  /* 0x0000001514157221 */ /* 0x000fc80000000000 */
[----:B------:R-:W-:-:S04]  /*02d0*/  FADD R22, R21, R22 ;  /* 0x0000001615167221 */ /* 0x000fc80000000000 */
[----:B------:R-:W-:Y:S01]  /*02e0*/  FADD R3, R22, R23 ;  /* 0x0000001716037221 */ /* 0x000fe20000000000 */
[----:B------:R-:W-:Y:S06]  /*02f0*/  @P0 BRA `(.L_x_2) ;  /* 0xfffffffc00a00947 */ /* 0x000fec000383ffff */
.L_x_1:
[----:B------:R-:W-:Y:S05]  /*0300*/  BSYNC.RECONVERGENT B0 ;  /* 0x0000000000007941 */ /* 0x000fea0003800200 */
.L_x_0:
[----:B------:R-:W-:Y:S04]  /*0310*/  BSSY.RECONVERGENT B0, `(.L_x_3) ;  /* 0x0000028000007945 */ /* 0x000fe80003800200 */
[----:B------:R-:W-:Y:S05]  /*0320*/  @!P1 BRA `(.L_x_4) ;  /* 0x0000000000989947 */ /* 0x000fea0003800000 */
[----:B------:R-:W-:Y:S01]  /*0330*/  ISETP.GE.U32.AND P0, PT, R6, 0x8, PT ;  /* 0x000000080600780c */ /* 0x000fe20003f06070 */
[----:B------:R-:W-:Y:S01]  /*0340*/  BSSY.RECONVERGENT B1, `(.L_x_5) ;  /* 0x0000010000017945 */ /* 0x000fe20003800200 */
[----:B0-----:R-:W-:-:S04]  /*0350*/  LOP3.LUT R7, R0, 0x7, RZ, 0xc0, !PT ;  /* 0x0000000700077812 */ /* 0x001fc800078ec0ff */
[----:B------:R-:W-:-:S07]  /*0360*/  ISETP.NE.AND P1, PT, R7, RZ, PT ;  /* 0x000000ff0700720c */ /* 0x000fce0003f25270 */
[----:B------:R-:W-:Y:S06]  /*0370*/  @!P0 BRA `(.L_x_6) ;  /* 0x0000000000308947 */ /* 0x000fec0003800000 */
[C---:B------:R-:W-:Y:S01]  /*0380*/  LEA R6, R2.reuse, UR4, 0x2 ;  /* 0x0000000402067c11 */ /* 0x040fe2000f8e10ff */
[----:B------:R-:W-:-:S04]  /*0390*/  VIADD R2, R2, 0x8 ;  /* 0x0000000802027836 */ /* 0x000fc80000000000 */
[----:B------:R-:W0:Y:S04]  /*03a0*/  LDS.128 R8, [R6] ;  /* 0x0000000006087984 */ /* 0x000e280000000c00 */
[----:B------:R-:W1:Y:S01]  /*03b0*/  LDS.128 R12, [R6+0x10] ;  /* 0x00001000060c7984 */ /* 0x000e620000000c00 */
[----:B0-----:R-:W-:-:S04]  /*03c0*/  FADD R8, R3, R8 ;  /* 0x0000000803087221 */ /* 0x001fc80000000000 */
[----:B------:R-:W-:-:S04]  /*03d0*/  FADD R9, R8, R9 ;  /* 0x0000000908097221 */ /* 0x000fc80000000000 */
[----:B------:R-:W-:-:S04]  /*03e0*/  FADD R10, R9, R10 ;  /* 0x0000000a090a7221 */ /* 0x000fc80000000000 */
[----:B------:R-:W-:-:S04]  /*03f0*/  FADD R11, R10, R11 ;  /* 0x0000000b0a0b7221 */ /* 0x000fc80000000000 */
[----:B-1----:R-:W-:-:S04]  /*0400*/  FADD R12, R11, R12 ;  /* 0x0000000c0b0c7221 */ /* 0x002fc80000000000 */
[----:B------:R-:W-:-:S04]  /*0410*/  FADD R13, R12, R13 ;  /* 0x0000000d0c0d7221 */ /* 0x000fc80000000000 */
[----:B------:R-:W-:-:S04]  /*0420*/  FADD R14, R13, R14 ;  /* 0x0000000e0d0e7221 */ /* 0x000fc80000000000 */
[----:B------:R-:W-:-:S07]  /*0430*/  FADD R3, R14, R15 ;  /* 0x0000000f0e037221 */ /* 0x000fce0000000000 */
.L_x_6:
[----:B------:R-:W-:Y:S05]  /*0440*/  BSYNC.RECONVERGENT B1 ;  /* 0x0000000000017941 */ /* 0x000fea0003800200 */
.L_x_5:
[----:B------:R-:W-:Y:S05]  /*0450*/  @!P1 BRA `(.L_x_4) ;  /* 0x00000000004c9947 */ /* 0x000fea0003800000 */
[----:B------:R-:W-:Y:S02]  /*0460*/  ISETP.GE.U32.AND P0, PT, R7, 0x4, PT ;  /* 0x000000040700780c */ /* 0x000fe40003f06070 */
[----:B------:R-:W-:-:S04]  /*0470*/  LOP3.LUT R6, R0, 0x3, RZ, 0xc0, !PT ;  /* 0x0000000300067812 */ /* 0x000fc800078ec0ff */
[----:B------:R-:W-:-:S07]  /*0480*/  ISETP.NE.AND P1, PT, R6, RZ, PT ;  /* 0x000000ff0600720c */ /* 0x000fce0003f25270 */
[C---:B------:R-:W-:Y:S01]  /*0490*/  @P0 LEA R8, R2.reuse, UR4, 0x2 ;  /* 0x0000000402080c11 */ /* 0x040fe2000f8e10ff */
[----:B------:R-:W-:-:S05]  /*04a0*/  @P0 VIADD R2, R2, 0x4 ;  /* 0x0000000402020836 */ /* 0x000fca0000000000 */
[----:B------:R-:W0:Y:S02]  /*04b0*/  @P0 LDS.128 R8, [R8] ;  /* 0x0000000008080984 */ /* 0x000e240000000c00 */
[----:B0-----:R-:W-:-:S04]  /*04c0*/  @P0 FADD R12, R3, R8 ;  /* 0x00000008030c0221 */ /* 0x001fc80000000000 */
[----:B------:R-:W-:-:S04]  /*04d0*/  @P0 FADD R9, R12, R9 ;  /* 0x000000090c090221 */ /* 0x000fc80000000000 */
[----:B------:R-:W-:-:S04]  /*04e0*/  @P0 FADD R10, R9, R10 ;  /* 0x0000000a090a0221 */ /* 0x000fc80000000000 */
[----:B------:R-:W-:Y:S01]  /*04f0*/  @P0 FADD R3, R10, R11 ;  /* 0x0000000b0a030221 */ /* 0x000fe20000000000 */
[----:B------:R-:W-:Y:S06]  /*0500*/  @!P1 BRA `(.L_x_4) ;  /* 0x0000000000209947 */ /* 0x000fec0003800000 */
[----:B------:R-:W-:Y:S02]  /*0510*/  LEA R2, R2, UR4, 0x2 ;  /* 0x0000000402027c11 */ /* 0x000fe4000f8e10ff */
[----:B------:R-:W-:-:S07]  /*0520*/  IADD3 R6, PT, PT, -R6, RZ, RZ ;  /* 0x000000ff06067210 */ /* 0x000fce0007ffe1ff */
.L_x_7:
[----:B------:R0:W1:Y:S01]  /*0530*/  LDS R8, [R2] ;  /* 0x0000000002087984 */ /* 0x0000620000000800 */
[----:B------:R-:W-:-:S05]  /*0540*/  VIADD R6, R6, 0x1 ;  /* 0x0000000106067836 */ /* 0x000fca0000000000 */
[----:B------:R-:W-:Y:S01]  /*0550*/  ISETP.NE.AND P0, PT, R6, RZ, PT ;  /* 0x000000ff0600720c */ /* 0x000fe20003f05270 */
[----:B0-----:R-:W-:Y:S02]  /*0560*/  VIADD R2, R2, 0x4 ;  /* 0x0000000402027836 */ /* 0x001fe40000000000 */
[----:B-1----:R-:W-:-:S10]  /*0570*/  FADD R3, R8, R3 ;  /* 0x0000000308037221 */ /* 0x002fd40000000000 */
[----:B------:R-:W-:Y:S05]  /*0580*/  @P0 BRA `(.L_x_7) ;  /* 0xfffffffc00e80947 */ /* 0x000fea000383ffff */
.L_x_4:
[----:B------:R-:W-:Y:S05]  /*0590*/  BSYNC.RECONVERGENT B0 ;  /* 0x0000000000007941 */ /* 0x000fea0003800200 */
.L_x_3:
[----:B------:R-:W-:Y:S01]  /*05a0*/  I2FP.F32.U32 R6, R0 ;  /* 0x0000000000067245 */ /* 0x000fe20000201000 */
[----:B------:R-:W-:Y:S03]  /*05b0*/  BSSY.RECONVERGENT B0, `(.L_x_8) ;  /* 0x000000c000007945 */ /* 0x000fe60003800200 */
[----:B0-----:R-:W0:Y:S08]  /*05c0*/  MUFU.RCP R7, R6 ;  /* 0x0000000600077308 */ /* 0x001e300000001000 */
[----:B------:R-:W1:Y:S01]  /*05d0*/  FCHK P0, R3, R6 ;  /* 0x0000000603007302 */ /* 0x000e620000000000 */
[----:B0-----:R-:W-:-:S04]  /*05e0*/  FFMA R0, -R6, R7, 1 ;  /* 0x3f80000006007423 */ /* 0x001fc80000000107 */
[----:B------:R-:W-:-:S04]  /*05f0*/  FFMA R0, R7, R0, R7 ;  /* 0x0000000007007223 */ /* 0x000fc80000000007 */
[----:B------:R-:W-:-:S04]  /*0600*/  FFMA R7, R0, R3, RZ ;  /* 0x0000000300077223 */ /* 0x000fc800000000ff */
[----:B------:R-:W-:-:S04]  /*0610*/  FFMA R2, -R6, R7, R3 ;  /* 0x0000000706027223 */ /* 0x000fc80000000103 */
[----:B------:R-:W-:Y:S01]  /*0620*/  FFMA R7, R0, R2, R7 ;  /* 0x0000000200077223 */ /* 0x000fe20000000007 */
[----:B-1----:R-:W-:Y:S06]  /*0630*/  @!P0 BRA `(.L_x_9) ;  /* 0x00000000000c8947 */ /* 0x002fec0003800000 */
[----:B------:R-:W-:-:S07]  /*0640*/  MOV R2, 0x660 ;  /* 0x0000066000027802 */ /* 0x000fce0000000f00 */
[----:B------:R-:W-:Y:S05]  /*0650*/  CALL.REL.NOINC `($__internal_0_$__cuda_sm3x_div_rn_noftz_f32_slowpath) ;  /* 0x0000000000107944 */ /* 0x000fea0003c00000 */
[----:B------:R-:W-:-:S07]  /*0660*/  IMAD.MOV.U32 R7, RZ, RZ, R0 ;  /* 0x000000ffff077224 */ /* 0x000fce00078e0000 */
.L_x_9:
[----:B------:R-:W-:Y:S05]  /*0670*/  BSYNC.RECONVERGENT B0 ;  /* 0x0000000000007941 */ /* 0x000fea0003800200 */
.L_x_8:
[----:B------:R-:W-:Y:S01]  /*0680*/  STG.E desc[UR6][R4.64], R7 ;  /* 0x0000000704007986 */ /* 0x000fe2000c101906 */
[----:B------:R-:W-:Y:S05]  /*0690*/  EXIT ;  /* 0x000000000000794d */ /* 0x000fea0003800000 */
        .weak           $__internal_0_$__cuda_sm3x_div_rn_noftz_f32_slowpath
        .type           $__internal_0_$__cuda_sm3x_div_rn_noftz_f32_slowpath,@function
        .size           $__internal_0_$__cuda_sm3x_div_rn_noftz_f32_slowpath,(.L_x_22 - $__internal_0_$__cuda_sm3x_div_rn_noftz_f32_slowpath)
$__internal_0_$__cuda_sm3x_div_rn_noftz_f32_slowpath:
[----:B------:R-:W-:Y:S01]  /*06a0*/  SHF.R.U32.HI R7, RZ, 0x17, R6 ;  /* 0x00000017ff077819 */ /* 0x000fe20000011606 */
[----:B------:R-:W-:Y:S01]  /*06b0*/  BSSY.RECONVERGENT B1, `(.L_x_10) ;  /* 0x0000063000017945 */ /* 0x000fe20003800200 */
[----:B------:R-:W-:Y:S02]  /*06c0*/  SHF.R.U32.HI R0, RZ, 0x17, R3 ;  /* 0x00000017ff007819 */ /* 0x000fe40000011603 */
[----:B------:R-:W-:Y:S02]  /*06d0*/  LOP3.LUT R7, R7, 0xff, RZ, 0xc0, !PT ;  /* 0x000000ff07077812 */ /* 0x000fe400078ec0ff */
[----:B------:R-:W-:Y:S02]  /*06e0*/  LOP3.LUT R12, R0, 0xff, RZ, 0xc0, !PT ;  /* 0x000000ff000c7812 */ /* 0x000fe400078ec0ff */
[----:B------:R-:W-:-:S03]  /*06f0*/  IADD3 R9, PT, PT, R7, -0x1, RZ ;  /* 0xffffffff07097810 */ /* 0x000fc60007ffe0ff */
[----:B------:R-:W-:Y:S01]  /*0700*/  VIADD R10, R12, 0xffffffff ;  /* 0xffffffff0c0a7836 */ /* 0x000fe20000000000 */
[----:B------:R-:W-:-:S04]  /*0710*/  ISETP.GT.U32.AND P0, PT, R9, 0xfd, PT ;  /* 0x000000fd0900780c */ /* 0x000fc80003f04070 */
[----:B------:R-:W-:-:S13]  /*0720*/  ISETP.GT.U32.OR P0, PT, R10, 0xfd, P0 ;  /* 0x000000fd0a00780c */ /* 0x000fda0000704470 */
[----:B------:R-:W-:Y:S01]  /*0730*/  @!P0 IMAD.MOV.U32 R8, RZ, RZ, RZ ;  /* 0x000000ffff088224 */ /* 0x000fe200078e00ff */
[----:B------:R-:W-:Y:S06]  /*0740*/  @!P0 BRA `(.L_x_11) ;  /* 0x0000000000608947 */ /* 0x000fec0003800000 */
[----:B------:R-:W-:Y:S01]  /*0750*/  FSETP.GTU.FTZ.AND P0, PT, |R3|, +INF , PT ;  /* 0x7f8000000300780b */ /* 0x000fe20003f1c200 */
[----:B------:R-:W-:Y:S01]  /*0760*/  IMAD.MOV.U32 R0, RZ, RZ, R6 ;  /* 0x000000ffff007224 */ /* 0x000fe200078e0006 */
[----:B------:R-:W-:-:S04]  /*0770*/  FSETP.GTU.FTZ.AND P1, PT, |R6|, +INF , PT ;  /* 0x7f8000000600780b */ /* 0x000fc80003f3c200 */
[----:B------:R-:W-:-:S13]  /*0780*/  PLOP3.LUT P0, PT, P0, P1, PT, 0xf8, 0x8f ;  /* 0x00000000008f781c */ /* 0x000fda0000703f70 */
[----:B------:R-:W-:Y:S05]  /*0790*/  @P0 BRA `(.L_x_12) ;  /* 0x00000004004c0947 */ /* 0x000fea0003800000 */
[----:B------:R-:W-:-:S13]  /*07a0*/  LOP3.LUT P0, RZ, R6, 0x7fffffff, R3, 0xc8, !PT ;  /* 0x7fffffff06ff7812 */ /* 0x000fda000780c803 */
[----:B------:R-:W-:Y:S05]  /*07b0*/  @!P0 BRA `(.L_x_13) ;  /* 0x00000004003c8947 */ /* 0x000fea0003800000 */
[C---:B------:R-:W-:Y:S02]  /*07c0*/  FSETP.NEU.FTZ.AND P2, PT, |R3|.reuse, +INF , PT ;  /* 0x7f8000000300780b */ /* 0x040fe40003f5d200 */
[----:B------:R-:W-:Y:S02]  /*07d0*/  FSETP.NEU.FTZ.AND P1, PT, |R0|, +INF , PT ;  /* 0x7f8000000000780b */ /* 0x000fe40003f3d200 */
[----:B------:R-:W-:-:S11]  /*07e0*/  FSETP.NEU.FTZ.AND P0, PT, |R3|, +INF , PT ;  /* 0x7f8000000300780b */ /* 0x000fd60003f1d200 */
[----:B------:R-:W-:Y:S05]  /*07f0*/  @!P1 BRA !P2, `(.L_x_13) ;  /* 0x00000004002c9947 */ /* 0x000fea0005000000 */
[----:B------:R-:W-:-:S04]  /*0800*/  LOP3.LUT P2, RZ, R3, 0x7fffffff, RZ, 0xc0, !PT ;  /* 0x7fffffff03ff7812 */ /* 0x000fc8000784c0ff */
[----:B------:R-:W-:-:S13]  /*0810*/  PLOP3.LUT P1, PT, P1, P2, PT, 0x2f, 0xf2 ;  /* 0x0000000000f2781c */ /* 0x000fda0000f24577 */
[----:B------:R-:W-:Y:S05]  /*0820*/  @P1 BRA `(.L_x_14) ;  /* 0x0000000400181947 */ /* 0x000fea0003800000 */
[----:B------:R-:W-:-:S04]  /*0830*/  LOP3.LUT P1, RZ, R6, 0x7fffffff, RZ, 0xc0, !PT ;  /* 0x7fffffff06ff7812 */ /* 0x000fc8000782c0ff */
[----:B------:R-:W-:-:S13]  /*0840*/  PLOP3.LUT P0, PT, P0, P1, PT, 0x2f, 0xf2 ;  /* 0x0000000000f2781c */ /* 0x000fda0000702577 */
[----:B------:R-:W-:Y:S05]  /*0850*/  @P0 BRA `(.L_x_15) ;  /* 0x0000000400000947 */ /* 0x000fea0003800000 */
[----:B------:R-:W-:Y:S02]  /*0860*/  ISETP.GE.AND P0, PT, R10, RZ, PT ;  /* 0x000000ff0a00720c */ /* 0x000fe40003f06270 */
[----:B------:R-:W-:-:S11]  /*0870*/  ISETP.GE.AND P1, PT, R9, RZ, PT ;  /* 0x000000ff0900720c */ /* 0x000fd60003f26270 */
[----:B------:R-:W-:Y:S01]  /*0880*/  @P0 MOV R8, RZ ;  /* 0x000000ff00080202 */ /* 0x000fe20000000f00 */
[----:B------:R-:W-:Y:S02]  /*0890*/  @!P0 IMAD.MOV.U32 R8, RZ, RZ, -0x40 ;  /* 0xffffffc0ff088424 */ /* 0x000fe400078e00ff */
[----:B------:R-:W-:Y:S01]  /*08a0*/  @!P0 FFMA R3, R3, 1.84467440737095516160e+19, RZ ;  /* 0x5f80000003038823 */ /* 0x000fe200000000ff */
[----:B------:R-:W-:Y:S01]  /*08b0*/  @!P1 FFMA R6, R0, 1.84467440737095516160e+19, RZ ;  /* 0x5f80000000069823 */ /* 0x000fe200000000ff */
[----:B------:R-:W-:-:S07]  /*08c0*/  @!P1 VIADD R8, R8, 0x40 ;  /* 0x0000004008089836 */ /* 0x000fce0000000000 */
.L_x_11:
[----:B------:R-:W-:Y:S01]  /*08d0*/  LEA R9, R7, 0xc0800000, 0x17 ;  /* 0xc080000007097811 */ /* 0x000fe200078eb8ff */
[----:B------:R-:W-:Y:S04]  /*08e0*/  BSSY.RECONVERGENT B2, `(.L_x_16) ;  /* 0x0000036000027945 */ /* 0x000fe80003800200 */
[----:B------:R-:W-:Y:S01]  /*08f0*/  IMAD.IADD R9, R6, 0x1, -R9 ;  /* 0x0000000106097824 */ /* 0x000fe200078e0a09 */
[----:B------:R-:W-:-:S03]  /*0900*/  IADD3 R6, PT, PT, R12, -0x7f, RZ ;  /* 0xffffff810c067810 */ /* 0x000fc60007ffe0ff */
[----:B------:R-:W0:Y:S01]  /*0910*/  MUFU.RCP R10, R9 ;  /* 0x00000009000a7308 */ /* 0x000e220000001000 */
[----:B------:R-:W-:Y:S01]  /*0920*/  FADD.FTZ R11, -R9, -RZ ;  /* 0x800000ff090b7221 */ /* 0x000fe20000010100 */
[C---:B------:R-:W-:Y:S01]  /*0930*/  IMAD R0, R6.reuse, -0x800000, R3 ;  /* 0xff80000006007824 */ /* 0x040fe200078e0203 */
[----:B------:R-:W-:-:S05]  /*0940*/  IADD3 R7, PT, PT, R6, 0x7f, -R7 ;  /* 0x0000007f06077810 */ /* 0x000fca0007ffe807 */
[----:B------:R-:W-:Y:S02]  /*0950*/  IMAD.IADD R7, R7, 0x1, R8 ;  /* 0x0000000107077824 */ /* 0x000fe400078e0208 */
[----:B0-----:R-:W-:-:S04]  /*0960*/  FFMA R13, R10, R11, 1 ;  /* 0x3f8000000a0d7423 */ /* 0x001fc8000000000b */
[----:B------:R-:W-:-:S04]  /*0970*/  FFMA R12, R10, R13, R10 ;  /* 0x0000000d0a0c7223 */ /* 0x000fc8000000000a */
[----:B------:R-:W-:-:S04]  /*0980*/  FFMA R3, R0, R12, RZ ;  /* 0x0000000c00037223 */ /* 0x000fc800000000ff */
[----:B------:R-:W-:-:S04]  /*0990*/  FFMA R10, R11, R3, R0 ;  /* 0x000000030b0a7223 */ /* 0x000fc80000000000 */
[----:B------:R-:W-:-:S04]  /*09a0*/  FFMA R13, R12, R10, R3 ;  /* 0x0000000a0c0d7223 */ /* 0x000fc80000000003 */
[----:B------:R-:W-:-:S04]  /*09b0*/  FFMA R10, R11, R13, R0 ;  /* 0x0000000d0b0a7223 */ /* 0x000fc80000000000 */
[----:B------:R-:W-:-:S05]  /*09c0*/  FFMA R0, R12, R10, R13 ;  /* 0x0000000a0c007223 */ /* 0x000fca000000000d */
[----:B------:R-:W-:-:S04]  /*09d0*/  SHF.R.U32.HI R3, RZ, 0x17, R0 ;  /* 0x00000017ff037819 */ /* 0x000fc80000011600 */
[----:B------:R-:W-:-:S05]  /*09e0*/  LOP3.LUT R3, R3, 0xff, RZ, 0xc0, !PT ;  /* 0x000000ff03037812 */ /* 0x000fca00078ec0ff */
[----:B------:R-:W-:-:S04]  /*09f0*/  IMAD.IADD R9, R3, 0x1, R7 ;  /* 0x0000000103097824 */ /* 0x000fc800078e0207 */
[----:B------:R-:W-:-:S05]  /*0a00*/  VIADD R3, R9, 0xffffffff ;  /* 0xffffffff09037836 */ /* 0x000fca0000000000 */
[----:B------:R-:W-:-:S13]  /*0a10*/  ISETP.GE.U32.AND P0, PT, R3, 0xfe, PT ;  /* 0x000000fe0300780c */ /* 0x000fda0003f06070 */
[----:B------:R-:W-:Y:S05]  /*0a20*/  @!P0 BRA `(.L_x_17) ;  /* 0x0000000000808947 */ /* 0x000fea0003800000 */
[----:B------:R-:W-:-:S13]  /*0a30*/  ISETP.GT.AND P0, PT, R9, 0xfe, PT ;  /* 0x000000fe0900780c */ /* 0x000fda0003f04270 */
[----:B------:R-:W-:Y:S05]  /*0a40*/  @P0 BRA `(.L_x_18) ;  /* 0x00000000006c0947 */ /* 0x000fea0003800000 */
[----:B------:R-:W-:-:S13]  /*0a50*/  ISETP.GE.AND P0, PT, R9, 0x1, PT ;  /* 0x000000010900780c */ /* 0x000fda0003f06270 */
[----:B------:R-:W-:Y:S05]  /*0a60*/  @P0 BRA `(.L_x_19) ;  /* 0x0000000000740947 */ /* 0x000fea0003800000 */
[----:B------:R-:W-:Y:S02]  /*0a70*/  ISETP.GE.AND P0, PT, R9, -0x18, PT ;  /* 0xffffffe80900780c */ /* 0x000fe40003f06270 */
[----:B------:R-:W-:-:S11]  /*0a80*/  LOP3.LUT R0, R0, 0x80000000, RZ, 0xc0, !PT ;  /* 0x8000000000007812 */ /* 0x000fd600078ec0ff */
[----:B------:R-:W-:Y:S05]  /*0a90*/  @!P0 BRA `(.L_x_19) ;  /* 0x0000000000688947 */ /* 0x000fea0003800000 */
[CCC-:B------:R-:W-:Y:S01]  /*0aa0*/  FFMA.RZ R3, R12.reuse, R10.reuse, R13.reuse ;  /* 0x0000000a0c037223 */ /* 0x1c0fe2000000c00d */
[C---:B------:R-:W-:Y:S01]  /*0ab0*/  IADD3 R8, PT, PT, R9.reuse, 0x20, RZ ;  /* 0x0000002009087810 */ /* 0x040fe20007ffe0ff */
[CCC-:B------:R-:W-:Y:S01]  /*0ac0*/  FFMA.RM R6, R12.reuse, R10.reuse, R13.reuse ;  /* 0x0000000a0c067223 */ /* 0x1c0fe2000000400d */
[----:B------:R-:W-:Y:S02]  /*0ad0*/  ISETP.NE.AND P2, PT, R9, RZ, PT ;  /* 0x000000ff0900720c */ /* 0x000fe40003f45270 */
[----:B------:R-:W-:Y:S01]  /*0ae0*/  LOP3.LUT R7, R3, 0x7fffff, RZ, 0xc0, !PT ;  /* 0x007fffff03077812 */ /* 0x000fe200078ec0ff */
[----:B------:R-:W-:Y:S01]  /*0af0*/  FFMA.RP R3, R12, R10, R13 ;  /* 0x0000000a0c037223 */ /* 0x000fe2000000800d */
[----:B------:R-:W-:Y:S01]  /*0b00*/  ISETP.NE.AND P1, PT, R9, RZ, PT ;  /* 0x000000ff0900720c */ /* 0x000fe20003f25270 */
[----:B------:R-:W-:Y:S01]  /*0b10*/  IMAD.MOV R9, RZ, RZ, -R9 ;  /* 0x000000ffff097224 */ /* 0x000fe200078e0a09 */
[----:B------:R-:W-:Y:S02]  /*0b20*/  LOP3.LUT R7, R7, 0x800000, RZ, 0xfc, !PT ;  /* 0x0080000007077812 */ /* 0x000fe400078efcff */
[----:B------:R-:W-:-:S02]  /*0b30*/  FSETP.NEU.FTZ.AND P0, PT, R3, R6, PT ;  /* 0x000000060300720b */ /* 0x000fc40003f1d000 */
[----:B------:R-:W-:Y:S02]  /*0b40*/  SHF.L.U32 R8, R7, R8, RZ ;  /* 0x0000000807087219 */ /* 0x000fe400000006ff */
[----:B------:R-:W-:Y:S02]  /*0b50*/  SEL R6, R9, RZ, P2 ;  /* 0x000000ff09067207 */ /* 0x000fe40001000000 */
[----:B------:R-:W-:Y:S02]  /*0b60*/  ISETP.NE.AND P1, PT, R8, RZ, P1 ;  /* 0x000000ff0800720c */ /* 0x000fe40000f25270 */
[----:B------:R-:W-:Y:S02]  /*0b70*/  SHF.R.U32.HI R6, RZ, R6, R7 ;  /* 0x00000006ff067219 */ /* 0x000fe40000011607 */
[----:B------:R-:W-:Y:S02]  /*0b80*/  PLOP3.LUT P0, PT, P0, P1, PT, 0xf8, 0x8f ;  /* 0x00000000008f781c */ /* 0x000fe40000703f70 */
[----:B------:R-:W-:-:S02]  /*0b90*/  SHF.R.U32.HI R8, RZ, 0x1, R6 ;  /* 0x00000001ff087819 */ /* 0x000fc40000011606 */
[----:B------:R-:W-:-:S04]  /*0ba0*/  SEL R3, RZ, 0x1, !P0 ;  /* 0x00000001ff037807 */ /* 0x000fc80004000000 */
[----:B------:R-:W-:-:S04]  /*0bb0*/  LOP3.LUT R3, R3, 0x1, R8, 0xf8, !PT ;  /* 0x0000000103037812 */ /* 0x000fc800078ef808 */
[----:B------:R-:W-:-:S05]  /*0bc0*/  LOP3.LUT R3, R3, R6, RZ, 0xc0, !PT ;  /* 0x0000000603037212 */ /* 0x000fca00078ec0ff */
[----:B------:R-:W-:-:S05]  /*0bd0*/  IMAD.IADD R3, R8, 0x1, R3 ;  /* 0x0000000108037824 */ /* 0x000fca00078e0203 */
[----:B------:R-:W-:Y:S01]  /*0be0*/  LOP3.LUT R0, R3, R0, RZ, 0xfc, !PT ;  /* 0x0000000003007212 */ /* 0x000fe200078efcff */
[----:B------:R-:W-:Y:S06]  /*0bf0*/  BRA `(.L_x_19) ;  /* 0x0000000000107947 */ /* 0x000fec0003800000 */
.L_x_18:
[----:B------:R-:W-:-:S04]  /*0c00*/  LOP3.LUT R0, R0, 0x80000000, RZ, 0xc0, !PT ;  /* 0x8000000000007812 */ /* 0x000fc800078ec0ff */
[----:B------:R-:W-:Y:S01]  /*0c10*/  LOP3.LUT R0, R0, 0x7f800000, RZ, 0xfc, !PT ;  /* 0x7f80000000007812 */ /* 0x000fe200078efcff */
[----:B------:R-:W-:Y:S06]  /*0c20*/  BRA `(.L_x_19) ;  /* 0x0000000000047947 */ /* 0x000fec0003800000 */
.L_x_17:
[----:B------:R-:W-:-:S07]  /*0c30*/  LEA R0, R7, R0, 0x17 ;  /* 0x0000000007007211 */ /* 0x000fce00078eb8ff */
.L_x_19:
[----:B------:R-:W-:Y:S05]  /*0c40*/  BSYNC.RECONVERGENT B2 ;  /* 0x0000000000027941 */ /* 0x000fea0003800200 */
.L_x_16:
[----:B------:R-:W-:Y:S05]  /*0c50*/  BRA `(.L_x_20) ;  /* 0x0000000000207947 */ /* 0x000fea0003800000 */
.L_x_15:
[----:B------:R-:W-:-:S04]  /*0c60*/  LOP3.LUT R0, R6, 0x80000000, R3, 0x48, !PT ;  /* 0x8000000006007812 */ /* 0x000fc800078e4803 */
[----:B------:R-:W-:Y:S01]  /*0c70*/  LOP3.LUT R0, R0, 0x7f800000, RZ, 0xfc, !PT ;  /* 0x7f80000000007812 */ /* 0x000fe200078efcff */
[----:B------:R-:W-:Y:S06]  /*0c80*/  BRA `(.L_x_20) ;  /* 0x0000000000147947 */ /* 0x000fec0003800000 */
.L_x_14:
[----:B------:R-:W-:Y:S01]  /*0c90*/  LOP3.LUT R0, R6, 0x80000000, R3, 0x48, !PT ;  /* 0x8000000006007812 */ /* 0x000fe200078e4803 */
[----:B------:R-:W-:Y:S06]  /*0ca0*/  BRA `(.L_x_20) ;  /* 0x00000000000c7947 */ /* 0x000fec0003800000 */
.L_x_13:
[----:B------:R-:W0:Y:S01]  /*0cb0*/  MUFU.RSQ R0, -QNAN ;  /* 0xffc0000000007908 */ /* 0x000e220000001400 */
[----:B------:R-:W-:Y:S05]  /*0cc0*/  BRA `(.L_x_20) ;  /* 0x0000000000047947 */ /* 0x000fea0003800000 */
.L_x_12:
[----:B------:R-:W-:-:S07]  /*0cd0*/  FADD.FTZ R0, R3, R0 ;  /* 0x0000000003007221 */ /* 0x000fce0000010000 */
.L_x_20:
[----:B------:R-:W-:Y:S05]  /*0ce0*/  BSYNC.RECONVERGENT B1 ;  /* 0x0000000000017941 */ /* 0x000fea0003800200 */
.L_x_10:
[----:B------:R-:W-:-:S04]  /*0cf0*/  IMAD.MOV.U32 R3, RZ, RZ, 0x0 ;  /* 0x00000000ff037424 */ /* 0x000fc800078e00ff */
[----:B0-----:R-:W-:Y:S05]  /*0d00*/  RET.REL.NODEC R2 `(_Z16gpu_share_memoryPf) ;  /* 0xfffffff002bc7950 */ /* 0x001fea0003c3ffff */
.L_x_21:
[----:B------:R-:W-:-:S00]  /*0d10*/  BRA `(.L_x_21) ;  /* 0xfffffffc00fc7947 */ /* 0x000fc0000383ffff */
[----:B------:R-:W-:-:S00]  /*0d20*/  NOP ;  /* 0x0000000000007918 */ /* 0x000fc00000000000 */
        /* <DEDUP_REMOVED lines=13> */
.L_x_22:


//--------------------- .nv.shared._Z16gpu_share_memoryPf --------------------------
	.section	.nv.shared._Z16gpu_share_memoryPf,"aw",@nobits
	.sectionflags	@""
	.align	4
.nv.shared._Z16gpu_share_memoryPf:
	.zero		1064


//--------------------- .nv.shared.reserved.0     --------------------------
	.section	.nv.shared.reserved.0,"aw",@nobits
	.weak		__nv_reservedSMEM_offset_0_alias
	.size		__nv_reservedSMEM_offset_0_alias, 0, 64
	.other		__nv_reservedSMEM_offset_0_alias,@"STO_CUDA_RESERVED_SHARED STV_DEFAULT"
__nv_reservedSMEM_offset_0_alias:
	.zero		0
	.zero		64


//--------------------- .nv.constant0._Z16gpu_share_memoryPf --------------------------
	.section	.nv.constant0._Z16gpu_share_memoryPf,"a",@progbits
	.sectionflags	@""
	.align	4
.nv.constant0._Z16gpu_share_memoryPf:
	.zero		904


//--------------------- SYMBOLS --------------------------

	.type		.nv.reservedSmem.offset0,@object
	.size		.nv.reservedSmem.offset0,0x4
	.type		.nv.reservedSmem.cap,@object
	.size		.nv.reservedSmem.cap,0x4
